//
// Generated by NVIDIA NVVM Compiler
//
// Compiler Build ID: CL-36424714
// Cuda compilation tools, release 13.0, V13.0.88
// Based on NVVM 20.0.0
//

.version 9.0
.target sm_100
.address_size 64

	// .globl	_Z17oddEvenSortKernelPiib

.visible .entry _Z17oddEvenSortKernelPiib(
	.param .u64 .ptr .align 1 _Z17oddEvenSortKernelPiib_param_0,
	.param .u32 _Z17oddEvenSortKernelPiib_param_1,
	.param .u8 _Z17oddEvenSortKernelPiib_param_2
)
{
	.reg .pred 	%p<11>;
	.reg .b16 	%rs<2>;
	.reg .b32 	%r<14>;
	.reg .b64 	%rd<7>;

	ld.param.u64 	%rd4, [_Z17oddEvenSortKernelPiib_param_0];
	ld.param.u32 	%r6, [_Z17oddEvenSortKernelPiib_param_1];
	ld.param.s8 	%rs1, [_Z17oddEvenSortKernelPiib_param_2];
	cvta.to.global.u64 	%rd1, %rd4;
	mov.u32 	%r7, %tid.x;
	mov.u32 	%r8, %ctaid.x;
	mov.u32 	%r9, %ntid.x;
	mad.lo.s32 	%r1, %r8, %r9, %r7;
	setp.ge.s32 	%p1, %r1, %r6;
	@%p1 bra 	$L__BB0_8;
	setp.eq.s16 	%p2, %rs1, 0;
	@%p2 bra 	$L__BB0_5;
	and.b32  	%r10, %r1, -2147483647;
	setp.ne.s32 	%p3, %r10, 1;
	add.s32 	%r11, %r6, -1;
	setp.ge.s32 	%p4, %r1, %r11;
	or.pred  	%p5, %p3, %p4;
	@%p5 bra 	$L__BB0_8;
	mul.wide.u32 	%rd5, %r1, 4;
	add.s64 	%rd2, %rd1, %rd5;
	ld.global.u32 	%r2, [%rd2];
	ld.global.u32 	%r3, [%rd2+4];
	setp.le.s32 	%p6, %r2, %r3;
	@%p6 bra 	$L__BB0_8;
	st.global.u32 	[%rd2], %r3;
	st.global.u32 	[%rd2+4], %r2;
	bra.uni 	$L__BB0_8;
$L__BB0_5:
	and.b32  	%r12, %r1, 1;
	setp.eq.b32 	%p7, %r12, 1;
	add.s32 	%r13, %r6, -1;
	setp.ge.s32 	%p8, %r1, %r13;
	or.pred  	%p9, %p7, %p8;
	@%p9 bra 	$L__BB0_8;
	mul.wide.s32 	%rd6, %r1, 4;
	add.s64 	%rd3, %rd1, %rd6;
	ld.global.u32 	%r4, [%rd3];
	ld.global.u32 	%r5, [%rd3+4];
	setp.le.s32 	%p10, %r4, %r5;
	@%p10 bra 	$L__BB0_8;
	st.global.u32 	[%rd3], %r5;
	st.global.u32 	[%rd3+4], %r4;
$L__BB0_8:
	ret;

}


// ===== COMPILED SASS (sm_100) =====

	.target	sm_100

	.elftype	@"ET_EXEC"


//--------------------- .note.nv.tkinfo           --------------------------
	.section	.note.nv.tkinfo,"",@"SHT_NOTE"
	.sectionflags	@"SHF_NOTE_NV_TKINFO"
	.tkinfo
        /*0018*/ 	.word	0x00000002
        /*0030*/ 	.string	""
        /*0030*/ 	.string	"ptxas"
        /*0030*/ 	.string	"Cuda compilation tools, release 13.0, V13.0.88"
        /*0030*/ 	.string	"Build cuda_13.0.r13.0/compiler.36424714_0"
        /*0030*/ 	.string	"-arch sm_100 -m 64 "



//--------------------- .note.nv.cuinfo           --------------------------
	.section	.note.nv.cuinfo,"",@"SHT_NOTE"
	.sectionflags	@"SHF_NOTE_NV_CUINFO"
        /*0018*/ 	.short	0x0002
        /*001a*/ 	.short	0x0064
        /*001c*/ 	.short	0x0082
	.zero		2


//--------------------- .nv.info                  --------------------------
	.section	.nv.info,"",@"SHT_CUDA_INFO"
	.align	4


	//----- nvinfo : EIATTR_REGCOUNT
	.align		4
        /*0000*/ 	.byte	0x04, 0x2f
        /*0002*/ 	.short	(.L_1 - .L_0)
	.align		4
.L_0:
        /*0004*/ 	.word	index@(_Z17oddEvenSortKernelPiib)
        /*0008*/ 	.word	0x00000008


	//----- nvinfo : EIATTR_FRAME_SIZE
	.align		4
.L_1:
        /*000c*/ 	.byte	0x04, 0x11
        /*000e*/ 	.short	(.L_3 - .L_2)
	.align		4
.L_2:
        /*0010*/ 	.word	index@(_Z17oddEvenSortKernelPiib)
        /*0014*/ 	.word	0x00000000


	//----- nvinfo : EIATTR_MIN_STACK_SIZE
	.align		4
.L_3:
        /*0018*/ 	.byte	0x04, 0x12
        /*001a*/ 	.short	(.L_5 - .L_4)
	.align		4
.L_4:
        /*001c*/ 	.word	index@(_Z17oddEvenSortKernelPiib)
        /*0020*/ 	.word	0x00000000
.L_5:


//--------------------- .nv.compat                --------------------------
	.section	.nv.compat,"",@"SHT_CUDA_COMPAT_INFO"
	.align	4
        /*0000*/ 	.byte	0x02, 0x09, 0x00, 0x00, 0x02, 0x02, 0x01, 0x00, 0x02, 0x05, 0x05, 0x00, 0x03, 0x07, 0x01, 0x01
        /*0010*/ 	.byte	0x02, 0x03, 0x00, 0x00, 0x02, 0x06, 0x01, 0x00, 0x04, 0x0b, 0x08, 0x00, 0x09, 0x00, 0x00, 0x00
        /*0020*/ 	.byte	0x00, 0x00, 0x00, 0x00


//--------------------- .nv.info._Z17oddEvenSortKernelPiib --------------------------
	.section	.nv.info._Z17oddEvenSortKernelPiib,"",@"SHT_CUDA_INFO"
	.sectionflags	@""
	.align	4


	//----- nvinfo : EIATTR_CUDA_API_VERSION
	.align		4
        /*0000*/ 	.byte	0x04, 0x37
        /*0002*/ 	.short	(.L_7 - .L_6)
.L_6:
        /*0004*/ 	.word	0x00000082


	//----- nvinfo : EIATTR_KPARAM_INFO
	.align		4
.L_7:
        /*0008*/ 	.byte	0x04, 0x17
        /*000a*/ 	.short	(.L_9 - .L_8)
.L_8:
        /*000c*/ 	.word	0x00000000
        /*0010*/ 	.short	0x0002
        /*0012*/ 	.short	0x000c
        /*0014*/ 	.byte	0x00, 0xf0, 0x05, 0x00


	//----- nvinfo : EIATTR_KPARAM_INFO
	.align		4
.L_9:
        /*0018*/ 	.byte	0x04, 0x17
        /*001a*/ 	.short	(.L_11 - .L_10)
.L_10:
        /*001c*/ 	.word	0x00000000
        /*0020*/ 	.short	0x0001
        /*0022*/ 	.short	0x0008
        /*0024*/ 	.byte	0x00, 0xf0, 0x11, 0x00


	//----- nvinfo : EIATTR_KPARAM_INFO
	.align		4
.L_11:
        /*0028*/ 	.byte	0x04, 0x17
        /*002a*/ 	.short	(.L_13 - .L_12)
.L_12:
        /*002c*/ 	.word	0x00000000
        /*0030*/ 	.short	0x0000
        /*0032*/ 	.short	0x0000
        /*0034*/ 	.byte	0x00, 0xf5, 0x21, 0x00


	//----- nvinfo : EIATTR_SPARSE_MMA_MASK
	.align		4
.L_13:
        /*0038*/ 	.byte	0x03, 0x50
        /*003a*/ 	.short	0x0000


	//----- nvinfo : EIATTR_MAXREG_COUNT
	.align		4
        /*003c*/ 	.byte	0x03, 0x1b
        /*003e*/ 	.short	0x00ff


	//----- nvinfo : EIATTR_MERCURY_ISA_VERSION
	.align		4
        /*0040*/ 	.byte	0x03, 0x5f
        /*0042*/ 	.short	0x0101


	//----- nvinfo : EIATTR_VRC_CTA_INIT_COUNT
	.align		4
        /*0044*/ 	.byte	0x02, 0x4a
	.zero		1
	.zero		1


	//----- nvinfo : EIATTR_EXIT_INSTR_OFFSETS
	.align		4
        /*0048*/ 	.byte	0x04, 0x1c
        /*004a*/ 	.short	(.L_15 - .L_14)


	//   ....[0]....
.L_14:
        /*004c*/ 	.word	0x00000070


	//   ....[1]....
        /*0050*/ 	.word	0x00000110


	//   ....[2]....
        /*0054*/ 	.word	0x00000170


	//   ....[3]....
        /*0058*/ 	.word	0x000001a0


	//   ....[4]....
        /*005c*/ 	.word	0x000001e0


	//   ....[5]....
        /*0060*/ 	.word	0x00000240


	//   ....[6]....
        /*0064*/ 	.word	0x00000270


	//----- nvinfo : EIATTR_CBANK_PARAM_SIZE
	.align		4
.L_15:
        /*0068*/ 	.byte	0x03, 0x19
        /*006a*/ 	.short	0x000d


	//----- nvinfo : EIATTR_PARAM_CBANK
	.align		4
        /*006c*/ 	.byte	0x04, 0x0a
        /*006e*/ 	.short	(.L_17 - .L_16)
	.align		4
.L_16:
        /*0070*/ 	.word	index@(.nv.constant0._Z17oddEvenSortKernelPiib)
        /*0074*/ 	.short	0x0380
        /*0076*/ 	.short	0x000d


	//----- nvinfo : EIATTR_SW_WAR
	.align		4
.L_17:
        /*0078*/ 	.byte	0x04, 0x36
        /*007a*/ 	.short	(.L_19 - .L_18)
.L_18:
        /*007c*/ 	.word	0x00000008
.L_19:


//--------------------- .nv.callgraph             --------------------------
	.section	.nv.callgraph,"",@"SHT_CUDA_CALLGRAPH"
	.align	4
	.sectionentsize	8
	.align		4
        /*0000*/ 	.word	0x00000000
	.align		4
        /*0004*/ 	.word	0xffffffff
	.align		4
        /*0008*/ 	.word	0x00000000
	.align		4
        /*000c*/ 	.word	0xfffffffe
	.align		4
        /*0010*/ 	.word	0x00000000
	.align		4
        /*0014*/ 	.word	0xfffffffd
	.align		4
        /*0018*/ 	.word	0x00000000
	.align		4
        /*001c*/ 	.word	0xfffffffc


//--------------------- .text._Z17oddEvenSortKernelPiib --------------------------
	.section	.text._Z17oddEvenSortKernelPiib,"ax",@progbits
	.align	128
        .global         _Z17oddEvenSortKernelPiib
        .type           _Z17oddEvenSortKernelPiib,@function
        .size           _Z17oddEvenSortKernelPiib,(.L_x_2 - _Z17oddEvenSortKernelPiib)
        .other          _Z17oddEvenSortKernelPiib,@"STO_CUDA_ENTRY STV_DEFAULT"
_Z17oddEvenSortKernelPiib:
.text._Z17oddEvenSortKernelPiib:
[----:B------:R-:W-:Y:S01]  /*0000*/  LDC R1, c[0x0][0x37c] ;  /* 0x0000df00ff017b82 */ /* 0x000fe20000000800 */
[----:B------:R-:W0:Y:S07]  /*0010*/  S2R R5, SR_TID.X ;  /* 0x0000000000057919 */ /* 0x000e2e0000002100 */
[----:B------:R-:W0:Y:S01]  /*0020*/  S2UR UR5, SR_CTAID.X ;  /* 0x00000000000579c3 */ /* 0x000e220000002500 */
[----:B------:R-:W1:Y:S07]  /*0030*/  LDCU UR4, c[0x0][0x388] ;  /* 0x00007100ff0477ac */ /* 0x000e6e0008000800 */
[----:B------:R-:W0:Y:S02]  /*0040*/  LDC R0, c[0x0][0x360] ;  /* 0x0000d800ff007b82 */ /* 0x000e240000000800 */
[----:B0-----:R-:W-:-:S05]  /*0050*/  IMAD R5, R0, UR5, R5 ;  /* 0x0000000500057c24 */ /* 0x001fca000f8e0205 */
[----:B-1----:R-:W-:-:S13]  /*0060*/  ISETP.GE.AND P0, PT, R5, UR4, PT ;  /* 0x0000000405007c0c */ /* 0x002fda000bf06270 */
[----:B------:R-:W-:Y:S05]  /*0070*/  @P0 EXIT ;  /* 0x000000000000094d */ /* 0x000fea0003800000 */
[----:B------:R-:W0:Y:S01]  /*0080*/  LDCU.U8 UR5, c[0x0][0x38c] ;  /* 0x00007180ff0577ac */ /* 0x000e220008000000 */
[----:B------:R-:W1:Y:S01]  /*0090*/  LDCU.64 UR6, c[0x0][0x358] ;  /* 0x00006b00ff0677ac */ /* 0x000e620008000a00 */
[----:B------:R-:W-:Y:S02]  /*00a0*/  UIADD3 UR4, UPT, UPT, UR4, -0x1, URZ ;  /* 0xffffffff04047890 */ /* 0x000fe4000fffe0ff */
[----:B0-----:R-:W-:-:S04]  /*00b0*/  UPRMT UR5, UR5, 0x8880, URZ ;  /* 0x0000888005057896 */ /* 0x001fc800080000ff */
[----:B------:R-:W-:-:S09]  /*00c0*/  UISETP.NE.AND UP0, UPT, UR5, URZ, UPT ;  /* 0x000000ff0500728c */ /* 0x000fd2000bf05270 */
[----:B-1----:R-:W-:Y:S05]  /*00d0*/  BRA.U !UP0, `(.L_x_0) ;  /* 0x0000000108347547 */ /* 0x002fea000b800000 */
[C---:B------:R-:W-:Y:S02]  /*00e0*/  ISETP.GE.AND P0, PT, R5.reuse, UR4, PT ;  /* 0x0000000405007c0c */ /* 0x040fe4000bf06270 */
[----:B------:R-:W-:-:S04]  /*00f0*/  LOP3.LUT R0, R5, 0x80000001, RZ, 0xc0, !PT ;  /* 0x8000000105007812 */ /* 0x000fc800078ec0ff */
[----:B------:R-:W-:-:S13]  /*0100*/  ISETP.NE.OR P0, PT, R0, 0x1, P0 ;  /* 0x000000010000780c */ /* 0x000fda0000705670 */
[----:B------:R-:W-:Y:S05]  /*0110*/  @P0 EXIT ;  /* 0x000000000000094d */ /* 0x000fea0003800000 */
[----:B------:R-:W0:Y:S02]  /*0120*/  LDC.64 R2, c[0x0][0x380] ;  /* 0x0000e000ff027b82 */ /* 0x000e240000000a00 */
[----:B0-----:R-:W-:-:S05]  /*0130*/  IMAD.WIDE.U32 R2, R5, 0x4, R2 ;  /* 0x0000000405027825 */ /* 0x001fca00078e0002 */
[----:B------:R-:W2:Y:S04]  /*0140*/  LDG.E R5, desc[UR6][R2.64] ;  /* 0x0000000602057981 */ /* 0x000ea8000c1e1900 */
[----:B------:R-:W2:Y:S02]  /*0150*/  LDG.E R0, desc[UR6][R2.64+0x4] ;  /* 0x0000040602007981 */ /* 0x000ea4000c1e1900 */
[----:B--2---:R-:W-:-:S13]  /*0160*/  ISETP.GT.AND P0, PT, R5, R0, PT ;  /* 0x000000000500720c */ /* 0x004fda0003f04270 */
[----:B------:R-:W-:Y:S05]  /*0170*/  @!P0 EXIT ;  /* 0x000000000000894d */ /* 0x000fea0003800000 */
[----:B------:R-:W-:Y:S04]  /*0180*/  STG.E desc[UR6][R2.64], R0 ;  /* 0x0000000002007986 */ /* 0x000fe8000c101906 */
[----:B------:R-:W-:Y:S01]  /*0190*/  STG.E desc[UR6][R2.64+0x4], R5 ;  /* 0x0000040502007986 */ /* 0x000fe2000c101906 */
[----:B------:R-:W-:Y:S05]  /*01a0*/  EXIT ;  /* 0x000000000000794d */ /* 0x000fea0003800000 */
.L_x_0:
[C---:B------:R-:W-:Y:S02]  /*01b0*/  ISETP.GE.AND P0, PT, R5.reuse, UR4, PT ;  /* 0x0000000405007c0c */ /* 0x040fe4000bf06270 */
[----:B------:R-:W-:-:S04]  /*01c0*/  LOP3.LUT R0, R5, 0x1, RZ, 0xc0, !PT ;  /* 0x0000000105007812 */ /* 0x000fc800078ec0ff */
[----:B------:R-:W-:-:S13]  /*01d0*/  ISETP.EQ.U32.OR P0, PT, R0, 0x1, P0 ;  /* 0x000000010000780c */ /* 0x000fda0000702470 */
[----:B------:R-:W-:Y:S05]  /*01e0*/  @P0 EXIT ;  /* 0x000000000000094d */ /* 0x000fea0003800000 */
[----:B------:R-:W0:Y:S02]  /*01f0*/  LDC.64 R2, c[0x0][0x380] ;  /* 0x0000e000ff027b82 */ /* 0x000e240000000a00 */
[----:B0-----:R-:W-:-:S05]  /*0200*/  IMAD.WIDE R2, R5, 0x4, R2 ;  /* 0x0000000405027825 */ /* 0x001fca00078e0202 */
[----:B------:R-:W2:Y:S04]  /*0210*/  LDG.E R5, desc[UR6][R2.64] ;  /* 0x0000000602057981 */ /* 0x000ea8000c1e1900 */
[----:B------:R-:W2:Y:S02]  /*0220*/  LDG.E R0, desc[UR6][R2.64+0x4] ;  /* 0x0000040602007981 */ /* 0x000ea4000c1e1900 */
[----:B--2---:R-:W-:-:S13]  /*0230*/  ISETP.GT.AND P0, PT, R5, R0, PT ;  /* 0x000000000500720c */ /* 0x004fda0003f04270 */
[----:B------:R-:W-:Y:S05]  /*0240*/  @!P0 EXIT ;  /* 0x000000000000894d */ /* 0x000fea0003800000 */
[----:B------:R-:W-:Y:S04]  /*0250*/  STG.E desc[UR6][R2.64], R0 ;  /* 0x0000000002007986 */ /* 0x000fe8000c101906 */
[----:B------:R-:W-:Y:S01]  /*0260*/  STG.E desc[UR6][R2.64+0x4], R5 ;  /* 0x0000040502007986 */ /* 0x000fe2000c101906 */
[----:B------:R-:W-:Y:S05]  /*0270*/  EXIT ;  /* 0x000000000000794d */ /* 0x000fea0003800000 */
.L_x_1:
[----:B------:R-:W-:-:S00]  /*0280*/  BRA `(.L_x_1) ;  /* 0xfffffffc00fc7947 */ /* 0x000fc0000383ffff */
[----:B------:R-:W-:-:S00]  /*0290*/  NOP ;  /* 0x0000000000007918 */ /* 0x000fc00000000000 */
        /* <DEDUP_REMOVED lines=14> */
.L_x_2:


//--------------------- .nv.shared.reserved.0     --------------------------
	.section	.nv.shared.reserved.0,"aw",@nobits
	.weak		__nv_reservedSMEM_offset_0_alias
	.size		__nv_reservedSMEM_offset_0_alias, 0, 64
	.other		__nv_reservedSMEM_offset_0_alias,@"STO_CUDA_RESERVED_SHARED STV_DEFAULT"
__nv_reservedSMEM_offset_0_alias:
	.zero		0
	.zero		64


//--------------------- .nv.constant0._Z17oddEvenSortKernelPiib --------------------------
	.section	.nv.constant0._Z17oddEvenSortKernelPiib,"a",@progbits
	.sectionflags	@""
	.align	4
.nv.constant0._Z17oddEvenSortKernelPiib:
	.zero		909


//--------------------- SYMBOLS --------------------------

	.type		.nv.reservedSmem.offset0,@object
	.size		.nv.reservedSmem.offset0,0x4
